//
// Generated by NVIDIA NVVM Compiler
//
// Compiler Build ID: CL-36424714
// Cuda compilation tools, release 13.0, V13.0.88
// Based on NVVM 20.0.0
//

.version 9.0
.target sm_100
.address_size 64

	// .globl	_Z8simulatePbS_iii
.extern .func  (.param .b32 func_retval0) vprintf
(
	.param .b64 vprintf_param_0,
	.param .b64 vprintf_param_1
)
;
.global .align 1 .b8 $str[18] = {79, 117, 116, 32, 111, 102, 32, 114, 97, 110, 103, 101, 58, 32, 37, 100, 10};

.visible .entry _Z8simulatePbS_iii(
	.param .u64 .ptr .align 1 _Z8simulatePbS_iii_param_0,
	.param .u64 .ptr .align 1 _Z8simulatePbS_iii_param_1,
	.param .u32 _Z8simulatePbS_iii_param_2,
	.param .u32 _Z8simulatePbS_iii_param_3,
	.param .u32 _Z8simulatePbS_iii_param_4
)
{
	.local .align 8 .b8 	__local_depot0[8];
	.reg .b64 	%SP;
	.reg .b64 	%SPL;
	.reg .pred 	%p<17>;
	.reg .b16 	%rs<10>;
	.reg .b32 	%r<46>;
	.reg .b64 	%rd<27>;

	mov.u64 	%SPL, __local_depot0;
	cvta.local.u64 	%SP, %SPL;
	ld.param.u64 	%rd2, [_Z8simulatePbS_iii_param_0];
	ld.param.u64 	%rd3, [_Z8simulatePbS_iii_param_1];
	ld.param.u32 	%r3, [_Z8simulatePbS_iii_param_2];
	ld.param.u32 	%r4, [_Z8simulatePbS_iii_param_3];
	cvta.to.global.u64 	%rd1, %rd3;
	mov.u32 	%r1, %tid.x;
	mul.lo.s32 	%r5, %r4, %r3;
	setp.lt.s32 	%p1, %r1, %r5;
	@%p1 bra 	$L__BB0_2;
	add.u64 	%rd4, %SP, 0;
	add.u64 	%rd5, %SPL, 0;
	st.local.u32 	[%rd5], %r1;
	mov.u64 	%rd6, $str;
	cvta.global.u64 	%rd7, %rd6;
	{ // callseq 0, 0
	.param .b64 param0;
	st.param.b64 	[param0], %rd7;
	.param .b64 param1;
	st.param.b64 	[param1], %rd4;
	.param .b32 retval0;
	call.uni (retval0), 
	vprintf, 
	(
	param0, 
	param1
	);
	ld.param.b32 	%r6, [retval0];
	} // callseq 0
	bra.uni 	$L__BB0_9;
$L__BB0_2:
	cvta.to.global.u64 	%rd8, %rd2;
	div.s32 	%r8, %r1, %r3;
	mul.lo.s32 	%r9, %r8, %r3;
	sub.s32 	%r10, %r1, %r9;
	setp.eq.s32 	%p2, %r10, 0;
	min.s32 	%r11, %r3, 0;
	neg.s32 	%r12, %r11;
	selp.b32 	%r13, %r3, %r12, %p2;
	add.s32 	%r14, %r10, %r13;
	setp.lt.s32 	%p3, %r8, 0;
	setp.lt.s32 	%p4, %r8, %r4;
	selp.b32 	%r15, 0, %r4, %p4;
	neg.s32 	%r16, %r15;
	selp.b32 	%r17, %r4, %r16, %p3;
	add.s32 	%r18, %r17, %r8;
	mul.lo.s32 	%r19, %r18, %r4;
	add.s32 	%r20, %r14, %r19;
	add.s32 	%r21, %r20, -1;
	cvt.s64.s32 	%rd9, %r21;
	add.s64 	%rd10, %rd8, %rd9;
	ld.global.u8 	%rs1, [%rd10];
	setp.ne.s16 	%p5, %rs1, 0;
	selp.u32 	%r22, 1, 0, %p5;
	add.s32 	%r23, %r10, 1;
	setp.lt.s32 	%p6, %r23, %r3;
	selp.b32 	%r24, 0, %r3, %p6;
	sub.s32 	%r25, %r23, %r24;
	add.s32 	%r26, %r25, %r19;
	cvt.s64.s32 	%rd11, %r26;
	add.s64 	%rd12, %rd8, %rd11;
	ld.global.u8 	%rs2, [%rd12];
	setp.eq.s16 	%p7, %rs2, 0;
	selp.b32 	%r27, 2, 1, %p5;
	selp.b32 	%r28, %r22, %r27, %p7;
	setp.lt.s32 	%p8, %r8, 1;
	setp.gt.s32 	%p9, %r8, %r4;
	selp.b32 	%r29, %r4, 0, %p9;
	neg.s32 	%r30, %r29;
	selp.b32 	%r31, %r4, %r30, %p8;
	add.s32 	%r32, %r8, %r31;
	sub.s32 	%r33, %r10, %r11;
	add.s32 	%r34, %r32, -1;
	mad.lo.s32 	%r35, %r34, %r4, %r33;
	cvt.s64.s32 	%rd13, %r35;
	add.s64 	%rd14, %rd8, %rd13;
	ld.global.u8 	%rs3, [%rd14];
	setp.ne.s16 	%p10, %rs3, 0;
	selp.u32 	%r36, 1, 0, %p10;
	add.s32 	%r37, %r28, %r36;
	add.s32 	%r38, %r8, 1;
	setp.lt.s32 	%p11, %r8, -1;
	setp.lt.s32 	%p12, %r38, %r4;
	selp.b32 	%r39, 0, %r4, %p12;
	neg.s32 	%r40, %r39;
	selp.b32 	%r41, %r4, %r40, %p11;
	add.s32 	%r42, %r41, %r38;
	mad.lo.s32 	%r43, %r42, %r4, %r33;
	cvt.s64.s32 	%rd15, %r43;
	add.s64 	%rd16, %rd8, %rd15;
	ld.global.u8 	%rs4, [%rd16];
	setp.ne.s16 	%p13, %rs4, 0;
	selp.u32 	%r44, 1, 0, %p13;
	add.s32 	%r2, %r37, %r44;
	cvt.u64.u32 	%rd17, %r1;
	add.s64 	%rd18, %rd8, %rd17;
	ld.global.u8 	%rs5, [%rd18];
	setp.eq.s16 	%p14, %rs5, 0;
	@%p14 bra 	$L__BB0_6;
	and.b32  	%r45, %r2, 14;
	setp.ne.s32 	%p15, %r45, 2;
	@%p15 bra 	$L__BB0_5;
	add.s64 	%rd22, %rd1, %rd17;
	mov.b16 	%rs7, 1;
	st.global.u8 	[%rd22], %rs7;
	bra.uni 	$L__BB0_9;
$L__BB0_5:
	add.s64 	%rd20, %rd1, %rd17;
	mov.b16 	%rs6, 0;
	st.global.u8 	[%rd20], %rs6;
	bra.uni 	$L__BB0_9;
$L__BB0_6:
	setp.ne.s32 	%p16, %r2, 3;
	@%p16 bra 	$L__BB0_8;
	add.s64 	%rd26, %rd1, %rd17;
	mov.b16 	%rs9, 1;
	st.global.u8 	[%rd26], %rs9;
	bra.uni 	$L__BB0_9;
$L__BB0_8:
	add.s64 	%rd24, %rd1, %rd17;
	mov.b16 	%rs8, 0;
	st.global.u8 	[%rd24], %rs8;
$L__BB0_9:
	ret;

}


// ===== COMPILED SASS (sm_100) =====

	.target	sm_100

	.elftype	@"ET_EXEC"


//--------------------- .note.nv.tkinfo           --------------------------
	.section	.note.nv.tkinfo,"",@"SHT_NOTE"
	.sectionflags	@"SHF_NOTE_NV_TKINFO"
	.tkinfo
        /*0018*/ 	.word	0x00000002
        /*0030*/ 	.string	""
        /*0030*/ 	.string	"ptxas"
        /*0030*/ 	.string	"Cuda compilation tools, release 13.0, V13.0.88"
        /*0030*/ 	.string	"Build cuda_13.0.r13.0/compiler.36424714_0"
        /*0030*/ 	.string	"-arch sm_100 -m 64 "



//--------------------- .note.nv.cuinfo           --------------------------
	.section	.note.nv.cuinfo,"",@"SHT_NOTE"
	.sectionflags	@"SHF_NOTE_NV_CUINFO"
        /*0018*/ 	.short	0x0002
        /*001a*/ 	.short	0x0064
        /*001c*/ 	.short	0x0082
	.zero		2


//--------------------- .nv.info                  --------------------------
	.section	.nv.info,"",@"SHT_CUDA_INFO"
	.align	4


	//----- nvinfo : EIATTR_REGCOUNT
	.align		4
        /*0000*/ 	.byte	0x04, 0x2f
        /*0002*/ 	.short	(.L_2 - .L_1)
	.align		4
.L_1:
        /*0004*/ 	.word	index@(_Z8simulatePbS_iii)
        /*0008*/ 	.word	0x00000018


	//----- nvinfo : EIATTR_FRAME_SIZE
	.align		4
.L_2:
        /*000c*/ 	.byte	0x04, 0x11
        /*000e*/ 	.short	(.L_4 - .L_3)
	.align		4
.L_3:
        /*0010*/ 	.word	index@(_Z8simulatePbS_iii)
        /*0014*/ 	.word	0x00000008


	//----- nvinfo : EIATTR_MIN_STACK_SIZE
	.align		4
.L_4:
        /*0018*/ 	.byte	0x04, 0x12
        /*001a*/ 	.short	(.L_6 - .L_5)
	.align		4
.L_5:
        /*001c*/ 	.word	index@(_Z8simulatePbS_iii)
        /*0020*/ 	.word	0x00000008
.L_6:


//--------------------- .nv.compat                --------------------------
	.section	.nv.compat,"",@"SHT_CUDA_COMPAT_INFO"
	.align	4
        /*0000*/ 	.byte	0x02, 0x09, 0x00, 0x00, 0x02, 0x02, 0x01, 0x00, 0x02, 0x05, 0x05, 0x00, 0x03, 0x07, 0x01, 0x01
        /*0010*/ 	.byte	0x02, 0x03, 0x00, 0x00, 0x02, 0x06, 0x01, 0x00, 0x04, 0x0b, 0x08, 0x00, 0x09, 0x00, 0x00, 0x00
        /*0020*/ 	.byte	0x00, 0x00, 0x00, 0x00


//--------------------- .nv.info._Z8simulatePbS_iii --------------------------
	.section	.nv.info._Z8simulatePbS_iii,"",@"SHT_CUDA_INFO"
	.sectionflags	@""
	.align	4


	//----- nvinfo : EIATTR_CUDA_API_VERSION
	.align		4
        /*0000*/ 	.byte	0x04, 0x37
        /*0002*/ 	.short	(.L_8 - .L_7)
.L_7:
        /*0004*/ 	.word	0x00000082


	//----- nvinfo : EIATTR_KPARAM_INFO
	.align		4
.L_8:
        /*0008*/ 	.byte	0x04, 0x17
        /*000a*/ 	.short	(.L_10 - .L_9)
.L_9:
        /*000c*/ 	.word	0x00000000
        /*0010*/ 	.short	0x0004
        /*0012*/ 	.short	0x0018
        /*0014*/ 	.byte	0x00, 0xf0, 0x11, 0x00


	//----- nvinfo : EIATTR_KPARAM_INFO
	.align		4
.L_10:
        /*0018*/ 	.byte	0x04, 0x17
        /*001a*/ 	.short	(.L_12 - .L_11)
.L_11:
        /*001c*/ 	.word	0x00000000
        /*0020*/ 	.short	0x0003
        /*0022*/ 	.short	0x0014
        /*0024*/ 	.byte	0x00, 0xf0, 0x11, 0x00


	//----- nvinfo : EIATTR_KPARAM_INFO
	.align		4
.L_12:
        /*0028*/ 	.byte	0x04, 0x17
        /*002a*/ 	.short	(.L_14 - .L_13)
.L_13:
        /*002c*/ 	.word	0x00000000
        /*0030*/ 	.short	0x0002
        /*0032*/ 	.short	0x0010
        /*0034*/ 	.byte	0x00, 0xf0, 0x11, 0x00


	//----- nvinfo : EIATTR_KPARAM_INFO
	.align		4
.L_14:
        /*0038*/ 	.byte	0x04, 0x17
        /*003a*/ 	.short	(.L_16 - .L_15)
.L_15:
        /*003c*/ 	.word	0x00000000
        /*0040*/ 	.short	0x0001
        /*0042*/ 	.short	0x0008
        /*0044*/ 	.byte	0x00, 0xf5, 0x21, 0x00


	//----- nvinfo : EIATTR_KPARAM_INFO
	.align		4
.L_16:
        /*0048*/ 	.byte	0x04, 0x17
        /*004a*/ 	.short	(.L_18 - .L_17)
.L_17:
        /*004c*/ 	.word	0x00000000
        /*0050*/ 	.short	0x0000
        /*0052*/ 	.short	0x0000
        /*0054*/ 	.byte	0x00, 0xf5, 0x21, 0x00


	//----- nvinfo : EIATTR_SPARSE_MMA_MASK
	.align		4
.L_18:
        /*0058*/ 	.byte	0x03, 0x50
        /*005a*/ 	.short	0x0000


	//----- nvinfo : EIATTR_MAXREG_COUNT
	.align		4
        /*005c*/ 	.byte	0x03, 0x1b
        /*005e*/ 	.short	0x00ff


	//----- nvinfo : EIATTR_EXTERNS
	.align		4
        /*0060*/ 	.byte	0x04, 0x0f
        /*0062*/ 	.short	(.L_20 - .L_19)


	//   ....[0]....
	.align		4
.L_19:
        /*0064*/ 	.word	index@(vprintf)


	//----- nvinfo : EIATTR_MERCURY_ISA_VERSION
	.align		4
.L_20:
        /*0068*/ 	.byte	0x03, 0x5f
        /*006a*/ 	.short	0x0101


	//----- nvinfo : EIATTR_VRC_CTA_INIT_COUNT
	.align		4
        /*006c*/ 	.byte	0x02, 0x4a
	.zero		1
	.zero		1


	//----- nvinfo : EIATTR_SYSCALL_OFFSETS
	.align		4
        /*0070*/ 	.byte	0x04, 0x46
        /*0072*/ 	.short	(.L_22 - .L_21)


	//   ....[0]....
.L_21:
        /*0074*/ 	.word	0x00000120


	//----- nvinfo : EIATTR_EXIT_INSTR_OFFSETS
	.align		4
.L_22:
        /*0078*/ 	.byte	0x04, 0x1c
        /*007a*/ 	.short	(.L_24 - .L_23)


	//   ....[0]....
.L_23:
        /*007c*/ 	.word	0x00000130


	//   ....[1]....
        /*0080*/ 	.word	0x000007c0


	//   ....[2]....
        /*0084*/ 	.word	0x00000830


	//   ....[3]....
        /*0088*/ 	.word	0x000008c0


	//   ....[4]....
        /*008c*/ 	.word	0x00000930


	//----- nvinfo : EIATTR_CRS_STACK_SIZE
	.align		4
.L_24:
        /*0090*/ 	.byte	0x04, 0x1e
        /*0092*/ 	.short	(.L_26 - .L_25)
.L_25:
        /*0094*/ 	.word	0x00000000


	//----- nvinfo : EIATTR_CBANK_PARAM_SIZE
	.align		4
.L_26:
        /*0098*/ 	.byte	0x03, 0x19
        /*009a*/ 	.short	0x001c


	//----- nvinfo : EIATTR_PARAM_CBANK
	.align		4
        /*009c*/ 	.byte	0x04, 0x0a
        /*009e*/ 	.short	(.L_28 - .L_27)
	.align		4
.L_27:
        /*00a0*/ 	.word	index@(.nv.constant0._Z8simulatePbS_iii)
        /*00a4*/ 	.short	0x0380
        /*00a6*/ 	.short	0x001c


	//----- nvinfo : EIATTR_SW_WAR
	.align		4
.L_28:
        /*00a8*/ 	.byte	0x04, 0x36
        /*00aa*/ 	.short	(.L_30 - .L_29)
.L_29:
        /*00ac*/ 	.word	0x00000008
.L_30:


//--------------------- .nv.callgraph             --------------------------
	.section	.nv.callgraph,"",@"SHT_CUDA_CALLGRAPH"
	.align	4
	.sectionentsize	8
	.align		4
        /*0000*/ 	.word	0x00000000
	.align		4
        /*0004*/ 	.word	0xffffffff
	.align		4
        /*0008*/ 	.word	index@(_Z8simulatePbS_iii)
	.align		4
        /*000c*/ 	.word	index@(vprintf)
	.align		4
        /*0010*/ 	.word	0x00000000
	.align		4
        /*0014*/ 	.word	0xfffffffe
	.align		4
        /*0018*/ 	.word	0x00000000
	.align		4
        /*001c*/ 	.word	0xfffffffd
	.align		4
        /*0020*/ 	.word	0x00000000
	.align		4
        /*0024*/ 	.word	0xfffffffc


//--------------------- .nv.constant4             --------------------------
	.section	.nv.constant4,"a",@progbits
	.align	8
	.align		8
.nv.constant4:
        /*0000*/ 	.dword	vprintf
	.align		8
        /*0008*/ 	.dword	$str


//--------------------- .text._Z8simulatePbS_iii  --------------------------
	.section	.text._Z8simulatePbS_iii,"ax",@progbits
	.align	128
        .global         _Z8simulatePbS_iii
        .type           _Z8simulatePbS_iii,@function
        .size           _Z8simulatePbS_iii,(.L_x_4 - _Z8simulatePbS_iii)
        .other          _Z8simulatePbS_iii,@"STO_CUDA_ENTRY STV_DEFAULT"
_Z8simulatePbS_iii:
.text._Z8simulatePbS_iii:
[----:B------:R-:W0:Y:S01]  /*0000*/  LDC R1, c[0x0][0x37c] ;  /* 0x0000df00ff017b82 */ /* 0x000e220000000800 */
[----:B------:R-:W1:Y:S07]  /*0010*/  S2R R3, SR_TID.X ;  /* 0x0000000000037919 */ /* 0x000e6e0000002100 */
[----:B------:R-:W2:Y:S01]  /*0020*/  LDC.64 R4, c[0x0][0x390] ;  /* 0x0000e400ff047b82 */ /* 0x000ea20000000a00 */
[----:B------:R-:W3:Y:S01]  /*0030*/  LDCU UR4, c[0x0][0x2f8] ;  /* 0x00005f00ff0477ac */ /* 0x000ee20008000800 */
[----:B0-----:R-:W-:Y:S01]  /*0040*/  VIADD R1, R1, 0xfffffff8 ;  /* 0xfffffff801017836 */ /* 0x001fe20000000000 */
[----:B------:R-:W0:Y:S04]  /*0050*/  LDCU UR5, c[0x0][0x2fc] ;  /* 0x00005f80ff0577ac */ /* 0x000e280008000800 */
[----:B---3--:R-:W-:Y:S01]  /*0060*/  IADD3 R6, P1, PT, R1, UR4, RZ ;  /* 0x0000000401067c10 */ /* 0x008fe2000ff3e0ff */
[----:B--2---:R-:W-:-:S04]  /*0070*/  IMAD R0, R5, R4, RZ ;  /* 0x0000000405007224 */ /* 0x004fc800078e02ff */
[----:B0-----:R-:W-:Y:S01]  /*0080*/  IMAD.X R7, RZ, RZ, UR5, P1 ;  /* 0x00000005ff077e24 */ /* 0x001fe200088e06ff */
[----:B-1----:R-:W-:-:S13]  /*0090*/  ISETP.GE.AND P0, PT, R3, R0, PT ;  /* 0x000000000300720c */ /* 0x002fda0003f06270 */
[----:B------:R-:W-:Y:S05]  /*00a0*/  @!P0 BRA `(.L_x_0) ;  /* 0x0000000000248947 */ /* 0x000fea0003800000 */
[----:B------:R-:W-:Y:S01]  /*00b0*/  MOV R0, 0x0 ;  /* 0x0000000000007802 */ /* 0x000fe20000000f00 */
[----:B------:R0:W-:Y:S01]  /*00c0*/  STL [R1], R3 ;  /* 0x0000000301007387 */ /* 0x0001e20000100800 */
[----:B------:R-:W1:Y:S02]  /*00d0*/  LDCU.64 UR4, c[0x4][0x8] ;  /* 0x01000100ff0477ac */ /* 0x000e640008000a00 */
[----:B------:R0:W2:Y:S01]  /*00e0*/  LDC.64 R8, c[0x4][R0] ;  /* 0x0100000000087b82 */ /* 0x0000a20000000a00 */
[----:B-1----:R-:W-:Y:S02]  /*00f0*/  IMAD.U32 R4, RZ, RZ, UR4 ;  /* 0x00000004ff047e24 */ /* 0x002fe4000f8e00ff */
[----:B0-----:R-:W-:-:S07]  /*0100*/  IMAD.U32 R5, RZ, RZ, UR5 ;  /* 0x00000005ff057e24 */ /* 0x001fce000f8e00ff */
[----:B------:R-:W-:-:S07]  /*0110*/  LEPC R20, `(.L_x_1) ;  /* 0x000000001014794e */ /* 0x000fce0000000000 */
[----:B--2---:R-:W-:Y:S05]  /*0120*/  CALL.ABS.NOINC R8 ;  /* 0x0000000008007343 */ /* 0x004fea0003c00000 */
.L_x_1:
[----:B------:R-:W-:Y:S05]  /*0130*/  EXIT ;  /* 0x000000000000794d */ /* 0x000fea0003800000 */
.L_x_0:
[----:B------:R-:W-:Y:S01]  /*0140*/  IABS R9, R4 ;  /* 0x0000000400097213 */ /* 0x000fe20000000000 */
[----:B------:R-:W0:Y:S01]  /*0150*/  LDC.64 R14, c[0x0][0x358] ;  /* 0x0000d600ff0e7b82 */ /* 0x000e220000000a00 */
[----:B------:R-:W1:Y:S02]  /*0160*/  LDCU.64 UR4, c[0x0][0x380] ;  /* 0x00007000ff0477ac */ /* 0x000e640008000a00 */
[----:B------:R-:W2:Y:S08]  /*0170*/  I2F.RP R0, R9 ;  /* 0x0000000900007306 */ /* 0x000eb00000209400 */
[----:B--2---:R-:W2:Y:S01]  /*0180*/  MUFU.RCP R0, R0 ;  /* 0x0000000000007308 */ /* 0x004ea20000001000 */
[----:B0-----:R-:W-:-:S02]  /*0190*/  R2UR UR8, R14 ;  /* 0x000000000e0872ca */ /* 0x001fc400000e0000 */
[C---:B------:R-:W-:Y:S02]  /*01a0*/  R2UR UR9, R15.reuse ;  /* 0x000000000f0972ca */ /* 0x040fe400000e0000 */
[----:B------:R-:W-:Y:S02]  /*01b0*/  R2UR UR6, R14 ;  /* 0x000000000e0672ca */ /* 0x000fe400000e0000 */
[----:B------:R-:W-:Y:S01]  /*01c0*/  R2UR UR7, R15 ;  /* 0x000000000f0772ca */ /* 0x000fe200000e0000 */
[----:B--2---:R-:W-:-:S04]  /*01d0*/  VIADD R6, R0, 0xffffffe ;  /* 0x0ffffffe00067836 */ /* 0x004fc80000000000 */
[----:B------:R0:W2:Y:S02]  /*01e0*/  F2I.FTZ.U32.TRUNC.NTZ R7, R6 ;  /* 0x0000000600077305 */ /* 0x0000a4000021f000 */
[----:B0-----:R-:W-:Y:S02]  /*01f0*/  IMAD.MOV.U32 R6, RZ, RZ, RZ ;  /* 0x000000ffff067224 */ /* 0x001fe400078e00ff */
[----:B--2---:R-:W-:-:S04]  /*0200*/  IMAD.MOV R2, RZ, RZ, -R7 ;  /* 0x000000ffff027224 */ /* 0x004fc800078e0a07 */
[----:B------:R-:W-:Y:S01]  /*0210*/  IMAD R11, R2, R9, RZ ;  /* 0x00000009020b7224 */ /* 0x000fe200078e02ff */
[----:B------:R-:W-:-:S03]  /*0220*/  IABS R2, R3 ;  /* 0x0000000300027213 */ /* 0x000fc60000000000 */
[----:B------:R-:W-:-:S06]  /*0230*/  IMAD.HI.U32 R7, R7, R11, R6 ;  /* 0x0000000b07077227 */ /* 0x000fcc00078e0006 */
[----:B------:R-:W-:-:S04]  /*0240*/  IMAD.HI.U32 R7, R7, R2, RZ ;  /* 0x0000000207077227 */ /* 0x000fc800078e00ff */
[----:B------:R-:W-:-:S04]  /*0250*/  IMAD.MOV R0, RZ, RZ, -R7 ;  /* 0x000000ffff007224 */ /* 0x000fc800078e0a07 */
[----:B------:R-:W-:-:S05]  /*0260*/  IMAD R0, R9, R0, R2 ;  /* 0x0000000009007224 */ /* 0x000fca00078e0202 */
[----:B------:R-:W-:-:S13]  /*0270*/  ISETP.GT.U32.AND P1, PT, R9, R0, PT ;  /* 0x000000000900720c */ /* 0x000fda0003f24070 */
[----:B------:R-:W-:Y:S02]  /*0280*/  @!P1 IMAD.IADD R0, R0, 0x1, -R9 ;  /* 0x0000000100009824 */ /* 0x000fe400078e0a09 */
[----:B------:R-:W-:Y:S01]  /*0290*/  @!P1 VIADD R7, R7, 0x1 ;  /* 0x0000000107079836 */ /* 0x000fe20000000000 */
[----:B------:R-:W-:Y:S02]  /*02a0*/  ISETP.NE.AND P1, PT, R4, RZ, PT ;  /* 0x000000ff0400720c */ /* 0x000fe40003f25270 */
[----:B------:R-:W-:Y:S02]  /*02b0*/  ISETP.GE.U32.AND P0, PT, R0, R9, PT ;  /* 0x000000090000720c */ /* 0x000fe40003f06070 */
[-C--:B------:R-:W-:Y:S02]  /*02c0*/  LOP3.LUT R0, R3, R4.reuse, RZ, 0x3c, !PT ;  /* 0x0000000403007212 */ /* 0x080fe400078e3cff */
[----:B------:R-:W-:Y:S02]  /*02d0*/  VIMNMX R9, PT, PT, RZ, R4, PT ;  /* 0x00000004ff097248 */ /* 0x000fe40003fe0100 */
[----:B------:R-:W-:-:S03]  /*02e0*/  ISETP.GE.AND P2, PT, R0, RZ, PT ;  /* 0x000000ff0000720c */ /* 0x000fc60003f46270 */
[----:B------:R-:W-:-:S04]  /*02f0*/  IMAD.MOV R11, RZ, RZ, -R9 ;  /* 0x000000ffff0b7224 */ /* 0x000fc800078e0a09 */
[----:B------:R-:W-:-:S06]  /*0300*/  @P0 VIADD R7, R7, 0x1 ;  /* 0x0000000107070836 */ /* 0x000fcc0000000000 */
[----:B------:R-:W-:Y:S01]  /*0310*/  @!P2 IMAD.MOV R7, RZ, RZ, -R7 ;  /* 0x000000ffff07a224 */ /* 0x000fe200078e0a07 */
[----:B------:R-:W-:-:S04]  /*0320*/  @!P1 LOP3.LUT R7, RZ, R4, RZ, 0x33, !PT ;  /* 0x00000004ff079212 */ /* 0x000fc800078e33ff */
[C---:B------:R-:W-:Y:S01]  /*0330*/  ISETP.GE.AND P2, PT, R7.reuse, R5, PT ;  /* 0x000000050700720c */ /* 0x040fe20003f46270 */
[----:B------:R-:W-:Y:S01]  /*0340*/  IMAD.MOV R2, RZ, RZ, -R7 ;  /* 0x000000ffff027224 */ /* 0x000fe200078e0a07 */
[C---:B------:R-:W-:Y:S01]  /*0350*/  ISETP.GE.AND P0, PT, R7.reuse, RZ, PT ;  /* 0x000000ff0700720c */ /* 0x040fe20003f06270 */
[----:B------:R-:W-:Y:S01]  /*0360*/  VIADD R12, R7, 0x1 ;  /* 0x00000001070c7836 */ /* 0x000fe20000000000 */
[----:B------:R-:W-:Y:S01]  /*0370*/  SEL R8, R5, RZ, P2 ;  /* 0x000000ff05087207 */ /* 0x000fe20001000000 */
[----:B------:R-:W-:Y:S01]  /*0380*/  IMAD R2, R4, R2, R3 ;  /* 0x0000000204027224 */ /* 0x000fe200078e0203 */
[----:B------:R-:W-:-:S03]  /*0390*/  ISETP.GE.AND P2, PT, R7, 0x1, PT ;  /* 0x000000010700780c */ /* 0x000fc60003f46270 */
[C---:B------:R-:W-:Y:S01]  /*03a0*/  IMAD.IADD R0, R2.reuse, 0x1, -R9 ;  /* 0x0000000102007824 */ /* 0x040fe200078e0a09 */
[C---:B------:R-:W-:Y:S01]  /*03b0*/  ISETP.NE.AND P1, PT, R2.reuse, RZ, PT ;  /* 0x000000ff0200720c */ /* 0x040fe20003f25270 */
[----:B------:R-:W-:-:S03]  /*03c0*/  VIADD R9, R2, 0x1 ;  /* 0x0000000102097836 */ /* 0x000fc60000000000 */
[-C--:B------:R-:W-:Y:S02]  /*03d0*/  SEL R11, R11, R4.reuse, P1 ;  /* 0x000000040b0b7207 */ /* 0x080fe40000800000 */
[-C--:B------:R-:W-:Y:S02]  /*03e0*/  ISETP.GT.AND P1, PT, R7, R5.reuse, PT ;  /* 0x000000050700720c */ /* 0x080fe40003f24270 */
[----:B------:R-:W-:Y:S01]  /*03f0*/  ISETP.GE.AND P3, PT, R9, R4, PT ;  /* 0x000000040900720c */ /* 0x000fe20003f66270 */
[----:B------:R-:W-:Y:S02]  /*0400*/  IMAD.IADD R6, R2, 0x1, R11 ;  /* 0x0000000102067824 */ /* 0x000fe400078e020b */
[----:B------:R-:W-:Y:S01]  /*0410*/  IMAD.MOV R2, RZ, RZ, -R8 ;  /* 0x000000ffff027224 */ /* 0x000fe200078e0a08 */
[----:B------:R-:W-:Y:S02]  /*0420*/  SEL R8, R5, RZ, P1 ;  /* 0x000000ff05087207 */ /* 0x000fe40000800000 */
[----:B------:R-:W-:-:S02]  /*0430*/  ISETP.GE.AND P1, PT, R12, R5, PT ;  /* 0x000000050c00720c */ /* 0x000fc40003f26270 */
[-C--:B------:R-:W-:Y:S01]  /*0440*/  SEL R2, R2, R5.reuse, P0 ;  /* 0x0000000502027207 */ /* 0x080fe20000000000 */
[----:B------:R-:W-:Y:S01]  /*0450*/  IMAD.MOV R10, RZ, RZ, -R8 ;  /* 0x000000ffff0a7224 */ /* 0x000fe200078e0a08 */
[----:B------:R-:W-:Y:S02]  /*0460*/  SEL R8, R5, RZ, P1 ;  /* 0x000000ff05087207 */ /* 0x000fe40000800000 */
[----:B------:R-:W-:Y:S01]  /*0470*/  SEL R4, R4, RZ, P3 ;  /* 0x000000ff04047207 */ /* 0x000fe20001800000 */
[C---:B------:R-:W-:Y:S01]  /*0480*/  IMAD.IADD R2, R7.reuse, 0x1, R2 ;  /* 0x0000000107027824 */ /* 0x040fe200078e0202 */
[----:B------:R-:W-:Y:S01]  /*0490*/  ISETP.GE.AND P0, PT, R7, -0x1, PT ;  /* 0xffffffff0700780c */ /* 0x000fe20003f06270 */
[----:B------:R-:W-:Y:S01]  /*04a0*/  IMAD.MOV R16, RZ, RZ, -R8 ;  /* 0x000000ffff107224 */ /* 0x000fe200078e0a08 */
[-C--:B------:R-:W-:Y:S01]  /*04b0*/  SEL R10, R10, R5.reuse, P2 ;  /* 0x000000050a0a7207 */ /* 0x080fe20001000000 */
[----:B------:R-:W-:Y:S02]  /*04c0*/  IMAD.IADD R4, R9, 0x1, -R4 ;  /* 0x0000000109047824 */ /* 0x000fe400078e0a04 */
[-C--:B------:R-:W-:Y:S01]  /*04d0*/  IMAD R6, R2, R5.reuse, R6 ;  /* 0x0000000502067224 */ /* 0x080fe200078e0206 */
[-C--:B------:R-:W-:Y:S01]  /*04e0*/  SEL R9, R16, R5.reuse, P0 ;  /* 0x0000000510097207 */ /* 0x080fe20000000000 */
[----:B------:R-:W-:Y:S01]  /*04f0*/  IMAD R8, R2, R5, R4 ;  /* 0x0000000502087224 */ /* 0x000fe200078e0204 */
[----:B------:R-:W-:Y:S01]  /*0500*/  IADD3 R10, PT, PT, R7, -0x1, R10 ;  /* 0xffffffff070a7810 */ /* 0x000fe20007ffe00a */
[----:B------:R-:W-:-:S02]  /*0510*/  VIADD R2, R6, 0xffffffff ;  /* 0xffffffff06027836 */ /* 0x000fc40000000000 */
[----:B------:R-:W-:Y:S01]  /*0520*/  IMAD.IADD R12, R12, 0x1, R9 ;  /* 0x000000010c0c7824 */ /* 0x000fe200078e0209 */
[----:B-1----:R-:W-:Y:S01]  /*0530*/  IADD3 R6, P1, PT, R8, UR4, RZ ;  /* 0x0000000408067c10 */ /* 0x002fe2000ff3e0ff */
[-CC-:B------:R-:W-:Y:S01]  /*0540*/  IMAD R9, R10, R5.reuse, R0.reuse ;  /* 0x000000050a097224 */ /* 0x180fe200078e0200 */
[----:B------:R-:W-:Y:S01]  /*0550*/  IADD3 R4, P0, PT, R2, UR4, RZ ;  /* 0x0000000402047c10 */ /* 0x000fe2000ff1e0ff */
[----:B------:R-:W-:Y:S01]  /*0560*/  IMAD R0, R12, R5, R0 ;  /* 0x000000050c007224 */ /* 0x000fe200078e0200 */
[----:B------:R-:W-:Y:S02]  /*0570*/  LEA.HI.X.SX32 R7, R8, UR5, 0x1, P1 ;  /* 0x0000000508077c11 */ /* 0x000fe400088f0eff */
[----:B------:R-:W-:Y:S02]  /*0580*/  LEA.HI.X.SX32 R5, R2, UR5, 0x1, P0 ;  /* 0x0000000502057c11 */ /* 0x000fe400080f0eff */
[----:B------:R-:W-:Y:S01]  /*0590*/  IADD3 R8, P0, PT, R9, UR4, RZ ;  /* 0x0000000409087c10 */ /* 0x000fe2000ff1e0ff */
[----:B------:R-:W2:Y:S01]  /*05a0*/  LDG.E.U8 R6, desc[UR8][R6.64] ;  /* 0x0000000806067981 */ /* 0x000ea2000c1e1100 */
[----:B------:R-:W-:-:S02]  /*05b0*/  R2UR UR10, R14 ;  /* 0x000000000e0a72ca */ /* 0x000fc400000e0000 */
[----:B------:R-:W-:Y:S01]  /*05c0*/  R2UR UR11, R15 ;  /* 0x000000000f0b72ca */ /* 0x000fe200000e0000 */
[----:B------:R-:W3:Y:S01]  /*05d0*/  LDG.E.U8 R4, desc[UR6][R4.64] ;  /* 0x0000000604047981 */ /* 0x000ee2000c1e1100 */
[----:B------:R-:W-:Y:S02]  /*05e0*/  LEA.HI.X.SX32 R9, R9, UR5, 0x1, P0 ;  /* 0x0000000509097c11 */ /* 0x000fe400080f0eff */
[----:B------:R-:W-:Y:S02]  /*05f0*/  IADD3 R12, P0, PT, R3, UR4, RZ ;  /* 0x00000004030c7c10 */ /* 0x000fe4000ff1e0ff */
[C---:B------:R-:W-:Y:S01]  /*0600*/  IADD3 R10, P1, PT, R0.reuse, UR4, RZ ;  /* 0x00000004000a7c10 */ /* 0x040fe2000ff3e0ff */
[----:B------:R-:W4:Y:S02]  /*0610*/  LDG.E.U8 R8, desc[UR8][R8.64] ;  /* 0x0000000808087981 */ /* 0x000f24000c1e1100 */
[----:B------:R-:W-:Y:S01]  /*0620*/  IMAD.X R13, RZ, RZ, UR5, P0 ;  /* 0x00000005ff0d7e24 */ /* 0x000fe200080e06ff */
[----:B------:R-:W-:-:S04]  /*0630*/  LEA.HI.X.SX32 R11, R0, UR5, 0x1, P1 ;  /* 0x00000005000b7c11 */ /* 0x000fc800088f0eff */
[----:B------:R-:W5:Y:S04]  /*0640*/  LDG.E.U8 R12, desc[UR6][R12.64] ;  /* 0x000000060c0c7981 */ /* 0x000f68000c1e1100 */
[----:B------:R-:W5:Y:S01]  /*0650*/  LDG.E.U8 R10, desc[UR10][R10.64] ;  /* 0x0000000a0a0a7981 */ /* 0x000f62000c1e1100 */
[----:B------:R-:W-:Y:S01]  /*0660*/  IMAD.MOV.U32 R2, RZ, RZ, 0x1 ;  /* 0x00000001ff027424 */ /* 0x000fe200078e00ff */
[----:B--2---:R-:W-:Y:S02]  /*0670*/  ISETP.NE.AND P2, PT, R6, RZ, PT ;  /* 0x000000ff0600720c */ /* 0x004fe40003f45270 */
[----:B---3--:R-:W-:Y:S02]  /*0680*/  ISETP.NE.AND P0, PT, R4, RZ, PT ;  /* 0x000000ff0400720c */ /* 0x008fe40003f05270 */
[----:B----4-:R-:W-:-:S02]  /*0690*/  ISETP.NE.AND P1, PT, R8, RZ, PT ;  /* 0x000000ff0800720c */ /* 0x010fc40003f25270 */
[----:B------:R-:W-:Y:S02]  /*06a0*/  SEL R0, RZ, 0x1, !P0 ;  /* 0x00000001ff007807 */ /* 0x000fe40004000000 */
[----:B------:R-:W-:-:S05]  /*06b0*/  SEL R5, RZ, 0x1, !P1 ;  /* 0x00000001ff057807 */ /* 0x000fca0004800000 */
[----:B------:R-:W-:Y:S02]  /*06c0*/  @P2 SEL R0, R2, 0x2, !P0 ;  /* 0x0000000202002807 */ /* 0x000fe40004000000 */
[----:B-----5:R-:W-:Y:S02]  /*06d0*/  ISETP.NE.AND P1, PT, R12, RZ, PT ;  /* 0x000000ff0c00720c */ /* 0x020fe40003f25270 */
[----:B------:R-:W-:Y:S01]  /*06e0*/  ISETP.NE.AND P0, PT, R10, RZ, PT ;  /* 0x000000ff0a00720c */ /* 0x000fe20003f05270 */
[----:B------:R-:W-:-:S04]  /*06f0*/  IMAD.IADD R0, R0, 0x1, R5 ;  /* 0x0000000100007824 */ /* 0x000fc800078e0205 */
[----:B------:R-:W-:-:S08]  /*0700*/  VIADD R2, R0, 0x1 ;  /* 0x0000000100027836 */ /* 0x000fd00000000000 */
[----:B------:R-:W-:Y:S01]  /*0710*/  @!P0 IMAD.MOV R2, RZ, RZ, R0 ;  /* 0x000000ffff028224 */ /* 0x000fe200078e0200 */
[----:B------:R-:W-:Y:S06]  /*0720*/  @!P1 BRA `(.L_x_2) ;  /* 0x0000000000449947 */ /* 0x000fec0003800000 */
[----:B------:R-:W-:-:S04]  /*0730*/  LOP3.LUT R2, R2, 0xe, RZ, 0xc0, !PT ;  /* 0x0000000e02027812 */ /* 0x000fc800078ec0ff */
[----:B------:R-:W-:Y:S01]  /*0740*/  ISETP.NE.AND P0, PT, R2, 0x2, PT ;  /* 0x000000020200780c */ /* 0x000fe20003f05270 */
[----:B------:R-:W-:-:S12]  /*0750*/  IMAD.MOV.U32 R2, RZ, RZ, 0x1 ;  /* 0x00000001ff027424 */ /* 0x000fd800078e00ff */
[----:B------:R-:W0:Y:S01]  /*0760*/  @!P0 LDC.64 R4, c[0x0][0x388] ;  /* 0x0000e200ff048b82 */ /* 0x000e220000000a00 */
[----:B------:R-:W-:Y:S02]  /*0770*/  @!P0 R2UR UR4, R14 ;  /* 0x000000000e0482ca */ /* 0x000fe400000e0000 */
[----:B------:R-:W-:Y:S02]  /*0780*/  @!P0 R2UR UR5, R15 ;  /* 0x000000000f0582ca */ /* 0x000fe400000e0000 */
[----:B0-----:R-:W-:-:S05]  /*0790*/  @!P0 IADD3 R4, P1, PT, R3, R4, RZ ;  /* 0x0000000403048210 */ /* 0x001fca0007f3e0ff */
[----:B------:R-:W-:-:S06]  /*07a0*/  @!P0 IMAD.X R5, RZ, RZ, R5, P1 ;  /* 0x000000ffff058224 */ /* 0x000fcc00008e0605 */
[----:B------:R0:W-:Y:S01]  /*07b0*/  @!P0 STG.E.U8 desc[UR4][R4.64], R2 ;  /* 0x0000000204008986 */ /* 0x0001e2000c101104 */
[----:B------:R-:W-:Y:S05]  /*07c0*/  @!P0 EXIT ;  /* 0x000000000000894d */ /* 0x000fea0003800000 */
[----:B------:R-:W0:Y:S01]  /*07d0*/  LDCU.64 UR4, c[0x0][0x388] ;  /* 0x00007100ff0477ac */ /* 0x000e220008000a00 */
[----:B------:R-:W-:Y:S02]  /*07e0*/  R2UR UR6, R14 ;  /* 0x000000000e0672ca */ /* 0x000fe400000e0000 */
[----:B------:R-:W-:Y:S02]  /*07f0*/  R2UR UR7, R15 ;  /* 0x000000000f0772ca */ /* 0x000fe400000e0000 */
[----:B0-----:R-:W-:-:S05]  /*0800*/  IADD3 R2, P0, PT, R3, UR4, RZ ;  /* 0x0000000403027c10 */ /* 0x001fca000ff1e0ff */
[----:B------:R-:W-:-:S06]  /*0810*/  IMAD.X R3, RZ, RZ, UR5, P0 ;  /* 0x00000005ff037e24 */ /* 0x000fcc00080e06ff */
[----:B------:R-:W-:Y:S01]  /*0820*/  STG.E.U8 desc[UR6][R2.64], RZ ;  /* 0x000000ff02007986 */ /* 0x000fe2000c101106 */
[----:B------:R-:W-:Y:S05]  /*0830*/  EXIT ;  /* 0x000000000000794d */ /* 0x000fea0003800000 */
.L_x_2:
        /* <DEDUP_REMOVED lines=16> */
.L_x_3:
[----:B------:R-:W-:-:S00]  /*0940*/  BRA `(.L_x_3) ;  /* 0xfffffffc00fc7947 */ /* 0x000fc0000383ffff */
[----:B------:R-:W-:-:S00]  /*0950*/  NOP ;  /* 0x0000000000007918 */ /* 0x000fc00000000000 */
        /* <DEDUP_REMOVED lines=10> */
.L_x_4:


//--------------------- .nv.global.init           --------------------------
	.section	.nv.global.init,"aw",@progbits
.nv.global.init:
	.type		$str,@object
	.size		$str,(.L_0 - $str)
$str:
        /*0000*/ 	.byte	0x4f, 0x75, 0x74, 0x20, 0x6f, 0x66, 0x20, 0x72, 0x61, 0x6e, 0x67, 0x65, 0x3a, 0x20, 0x25, 0x64
        /*0010*/ 	.byte	0x0a, 0x00
.L_0:


//--------------------- .nv.shared.reserved.0     --------------------------
	.section	.nv.shared.reserved.0,"aw",@nobits
	.weak		__nv_reservedSMEM_offset_0_alias
	.size		__nv_reservedSMEM_offset_0_alias, 0, 64
	.other		__nv_reservedSMEM_offset_0_alias,@"STO_CUDA_RESERVED_SHARED STV_DEFAULT"
__nv_reservedSMEM_offset_0_alias:
	.zero		0
	.zero		64


//--------------------- .nv.constant0._Z8simulatePbS_iii --------------------------
	.section	.nv.constant0._Z8simulatePbS_iii,"a",@progbits
	.sectionflags	@""
	.align	4
.nv.constant0._Z8simulatePbS_iii:
	.zero		924


//--------------------- SYMBOLS --------------------------

	.type		.nv.reservedSmem.offset0,@object
	.size		.nv.reservedSmem.offset0,0x4
	.type		vprintf,@function
